	.headerflags	@"EF_CUDA_TEXMODE_UNIFIED EF_CUDA_64BIT_ADDRESS EF_CUDA_ACCELERATORS EF_CUDA_SM90 EF_CUDA_VIRTUAL_SM(EF_CUDA_SM90)"
	.elftype	@"ET_EXEC"


//--------------------- .nv.info                  --------------------------
	.section	.nv.info,"",@"SHT_CUDA_INFO"
	.align	4


	//----- nvinfo : EIATTR_REGCOUNT
	.align		4
        /*0000*/ 	.byte	0x04, 0x2f
        /*0002*/ 	.short	(.L_3 - .L_2)
	.align		4
.L_2:
        /*0004*/ 	.word	index@(triton_poi_fused_cat_48)
        /*0008*/ 	.word	0x00000030


	//----- nvinfo : EIATTR_MIN_STACK_SIZE
	.align		4
.L_3:
        /*000c*/ 	.byte	0x04, 0x12
        /*000e*/ 	.short	(.L_5 - .L_4)
	.align		4
.L_4:
        /*0010*/ 	.word	index@(triton_poi_fused_cat_48)
        /*0014*/ 	.word	0x00000000


	//----- nvinfo : EIATTR_FRAME_SIZE
	.align		4
.L_5:
        /*0018*/ 	.byte	0x04, 0x11
        /*001a*/ 	.short	(.L_7 - .L_6)
	.align		4
.L_6:
        /*001c*/ 	.word	index@(triton_poi_fused_cat_48)
        /*0020*/ 	.word	0x00000000


	//----- nvinfo : EIATTR_MIN_STACK_SIZE
	.align		4
.L_7:
        /*0024*/ 	.byte	0x04, 0x12
        /*0026*/ 	.short	(.L_9 - .L_8)
	.align		4
.L_8:
        /*0028*/ 	.word	index@(triton_poi_fused_cat_48)
        /*002c*/ 	.word	0x00000000
.L_9:


//--------------------- .nv.info.triton_poi_fused_cat_48 --------------------------
	.section	.nv.info.triton_poi_fused_cat_48,"",@"SHT_CUDA_INFO"
	.sectionflags	@""
	.align	4


	//----- nvinfo : EIATTR_CUDA_API_VERSION
	.align		4
        /*0000*/ 	.byte	0x04, 0x37
        /*0002*/ 	.short	(.L_11 - .L_10)
.L_10:
        /*0004*/ 	.word	0x0000007c


	//----- nvinfo : EIATTR_KPARAM_INFO
	.align		4
.L_11:
        /*0008*/ 	.byte	0x04, 0x17
        /*000a*/ 	.short	(.L_13 - .L_12)
.L_12:
        /*000c*/ 	.word	0x00000000
        /*0010*/ 	.short	0x0015
        /*0012*/ 	.short	0x00a8
        /*0014*/ 	.byte	0x00, 0xf0, 0x11, 0x00


	//----- nvinfo : EIATTR_KPARAM_INFO
	.align		4
.L_13:
        /*0018*/ 	.byte	0x04, 0x17
        /*001a*/ 	.short	(.L_15 - .L_14)
.L_14:
        /*001c*/ 	.word	0x00000000
        /*0020*/ 	.short	0x0014
        /*0022*/ 	.short	0x00a0
        /*0024*/ 	.byte	0x00, 0xf4, 0x21, 0x00


	//----- nvinfo : EIATTR_KPARAM_INFO
	.align		4
.L_15:
        /*0028*/ 	.byte	0x04, 0x17
        /*002a*/ 	.short	(.L_17 - .L_16)
.L_16:
        /*002c*/ 	.word	0x00000000
        /*0030*/ 	.short	0x0013
        /*0032*/ 	.short	0x0098
        /*0034*/ 	.byte	0x00, 0xf4, 0x21, 0x00


	//----- nvinfo : EIATTR_KPARAM_INFO
	.align		4
.L_17:
        /*0038*/ 	.byte	0x04, 0x17
        /*003a*/ 	.short	(.L_19 - .L_18)
.L_18:
        /*003c*/ 	.word	0x00000000
        /*0040*/ 	.short	0x0012
        /*0042*/ 	.short	0x0090
        /*0044*/ 	.byte	0x00, 0xf4, 0x21, 0x00


	//----- nvinfo : EIATTR_KPARAM_INFO
	.align		4
.L_19:
        /*0048*/ 	.byte	0x04, 0x17
        /*004a*/ 	.short	(.L_21 - .L_20)
.L_20:
        /*004c*/ 	.word	0x00000000
        /*0050*/ 	.short	0x0011
        /*0052*/ 	.short	0x0088
        /*0054*/ 	.byte	0x00, 0xf4, 0x21, 0x00


	//----- nvinfo : EIATTR_KPARAM_INFO
	.align		4
.L_21:
        /*0058*/ 	.byte	0x04, 0x17
        /*005a*/ 	.short	(.L_23 - .L_22)
.L_22:
        /*005c*/ 	.word	0x00000000
        /*0060*/ 	.short	0x0010
        /*0062*/ 	.short	0x0080
        /*0064*/ 	.byte	0x00, 0xf4, 0x21, 0x00


	//----- nvinfo : EIATTR_KPARAM_INFO
	.align		4
.L_23:
        /*0068*/ 	.byte	0x04, 0x17
        /*006a*/ 	.short	(.L_25 - .L_24)
.L_24:
        /*006c*/ 	.word	0x00000000
        /*0070*/ 	.short	0x000f
        /*0072*/ 	.short	0x0078
        /*0074*/ 	.byte	0x00, 0xf4, 0x21, 0x00


	//----- nvinfo : EIATTR_KPARAM_INFO
	.align		4
.L_25:
        /*0078*/ 	.byte	0x04, 0x17
        /*007a*/ 	.short	(.L_27 - .L_26)
.L_26:
        /*007c*/ 	.word	0x00000000
        /*0080*/ 	.short	0x000e
        /*0082*/ 	.short	0x0070
        /*0084*/ 	.byte	0x00, 0xf4, 0x21, 0x00


	//----- nvinfo : EIATTR_KPARAM_INFO
	.align		4
.L_27:
        /*0088*/ 	.byte	0x04, 0x17
        /*008a*/ 	.short	(.L_29 - .L_28)
.L_28:
        /*008c*/ 	.word	0x00000000
        /*0090*/ 	.short	0x000d
        /*0092*/ 	.short	0x0068
        /*0094*/ 	.byte	0x00, 0xf4, 0x21, 0x00


	//----- nvinfo : EIATTR_KPARAM_INFO
	.align		4
.L_29:
        /*0098*/ 	.byte	0x04, 0x17
        /*009a*/ 	.short	(.L_31 - .L_30)
.L_30:
        /*009c*/ 	.word	0x00000000
        /*00a0*/ 	.short	0x000c
        /*00a2*/ 	.short	0x0060
        /*00a4*/ 	.byte	0x00, 0xf4, 0x21, 0x00


	//----- nvinfo : EIATTR_KPARAM_INFO
	.align		4
.L_31:
        /*00a8*/ 	.byte	0x04, 0x17
        /*00aa*/ 	.short	(.L_33 - .L_32)
.L_32:
        /*00ac*/ 	.word	0x00000000
        /*00b0*/ 	.short	0x000b
        /*00b2*/ 	.short	0x0058
        /*00b4*/ 	.byte	0x00, 0xf4, 0x21, 0x00


	//----- nvinfo : EIATTR_KPARAM_INFO
	.align		4
.L_33:
        /*00b8*/ 	.byte	0x04, 0x17
        /*00ba*/ 	.short	(.L_35 - .L_34)
.L_34:
        /*00bc*/ 	.word	0x00000000
        /*00c0*/ 	.short	0x000a
        /*00c2*/ 	.short	0x0050
        /*00c4*/ 	.byte	0x00, 0xf4, 0x21, 0x00


	//----- nvinfo : EIATTR_KPARAM_INFO
	.align		4
.L_35:
        /*00c8*/ 	.byte	0x04, 0x17
        /*00ca*/ 	.short	(.L_37 - .L_36)
.L_36:
        /*00cc*/ 	.word	0x00000000
        /*00d0*/ 	.short	0x0009
        /*00d2*/ 	.short	0x0048
        /*00d4*/ 	.byte	0x00, 0xf4, 0x21, 0x00


	//----- nvinfo : EIATTR_KPARAM_INFO
	.align		4
.L_37:
        /*00d8*/ 	.byte	0x04, 0x17
        /*00da*/ 	.short	(.L_39 - .L_38)
.L_38:
        /*00dc*/ 	.word	0x00000000
        /*00e0*/ 	.short	0x0008
        /*00e2*/ 	.short	0x0040
        /*00e4*/ 	.byte	0x00, 0xf4, 0x21, 0x00


	//----- nvinfo : EIATTR_KPARAM_INFO
	.align		4
.L_39:
        /*00e8*/ 	.byte	0x04, 0x17
        /*00ea*/ 	.short	(.L_41 - .L_40)
.L_40:
        /*00ec*/ 	.word	0x00000000
        /*00f0*/ 	.short	0x0007
        /*00f2*/ 	.short	0x0038
        /*00f4*/ 	.byte	0x00, 0xf4, 0x21, 0x00


	//----- nvinfo : EIATTR_KPARAM_INFO
	.align		4
.L_41:
        /*00f8*/ 	.byte	0x04, 0x17
        /*00fa*/ 	.short	(.L_43 - .L_42)
.L_42:
        /*00fc*/ 	.word	0x00000000
        /*0100*/ 	.short	0x0006
        /*0102*/ 	.short	0x0030
        /*0104*/ 	.byte	0x00, 0xf4, 0x21, 0x00


	//----- nvinfo : EIATTR_KPARAM_INFO
	.align		4
.L_43:
        /*0108*/ 	.byte	0x04, 0x17
        /*010a*/ 	.short	(.L_45 - .L_44)
.L_44:
        /*010c*/ 	.word	0x00000000
        /*0110*/ 	.short	0x0005
        /*0112*/ 	.short	0x0028
        /*0114*/ 	.byte	0x00, 0xf4, 0x21, 0x00


	//----- nvinfo : EIATTR_KPARAM_INFO
	.align		4
.L_45:
        /*0118*/ 	.byte	0x04, 0x17
        /*011a*/ 	.short	(.L_47 - .L_46)
.L_46:
        /*011c*/ 	.word	0x00000000
        /*0120*/ 	.short	0x0004
        /*0122*/ 	.short	0x0020
        /*0124*/ 	.byte	0x00, 0xf4, 0x21, 0x00


	//----- nvinfo : EIATTR_KPARAM_INFO
	.align		4
.L_47:
        /*0128*/ 	.byte	0x04, 0x17
        /*012a*/ 	.short	(.L_49 - .L_48)
.L_48:
        /*012c*/ 	.word	0x00000000
        /*0130*/ 	.short	0x0003
        /*0132*/ 	.short	0x0018
        /*0134*/ 	.byte	0x00, 0xf4, 0x21, 0x00


	//----- nvinfo : EIATTR_KPARAM_INFO
	.align		4
.L_49:
        /*0138*/ 	.byte	0x04, 0x17
        /*013a*/ 	.short	(.L_51 - .L_50)
.L_50:
        /*013c*/ 	.word	0x00000000
        /*0140*/ 	.short	0x0002
        /*0142*/ 	.short	0x0010
        /*0144*/ 	.byte	0x00, 0xf4, 0x21, 0x00


	//----- nvinfo : EIATTR_KPARAM_INFO
	.align		4
.L_51:
        /*0148*/ 	.byte	0x04, 0x17
        /*014a*/ 	.short	(.L_53 - .L_52)
.L_52:
        /*014c*/ 	.word	0x00000000
        /*0150*/ 	.short	0x0001
        /*0152*/ 	.short	0x0008
        /*0154*/ 	.byte	0x00, 0xf4, 0x21, 0x00


	//----- nvinfo : EIATTR_KPARAM_INFO
	.align		4
.L_53:
        /*0158*/ 	.byte	0x04, 0x17
        /*015a*/ 	.short	(.L_55 - .L_54)
.L_54:
        /*015c*/ 	.word	0x00000000
        /*0160*/ 	.short	0x0000
        /*0162*/ 	.short	0x0000
        /*0164*/ 	.byte	0x00, 0xf4, 0x21, 0x00


	//----- nvinfo : EIATTR_SPARSE_MMA_MASK
	.align		4
.L_55:
        /*0168*/ 	.byte	0x03, 0x50
        /*016a*/ 	.short	0x0000


	//----- nvinfo : EIATTR_MAXREG_COUNT
	.align		4
        /*016c*/ 	.byte	0x03, 0x1b
        /*016e*/ 	.short	0x00ff


	//----- nvinfo : EIATTR_EXIT_INSTR_OFFSETS
	.align		4
        /*0170*/ 	.byte	0x04, 0x1c
        /*0172*/ 	.short	(.L_57 - .L_56)


	//   ....[0]....
.L_56:
        /*0174*/ 	.word	0x00001110


	//----- nvinfo : EIATTR_REQNTID
	.align		4
.L_57:
        /*0178*/ 	.byte	0x04, 0x10
        /*017a*/ 	.short	(.L_59 - .L_58)
.L_58:
        /*017c*/ 	.word	0x00000080
        /*0180*/ 	.word	0x00000001
        /*0184*/ 	.word	0x00000001


	//----- nvinfo : EIATTR_CBANK_PARAM_SIZE
	.align		4
.L_59:
        /*0188*/ 	.byte	0x03, 0x19
        /*018a*/ 	.short	0x00ac


	//----- nvinfo : EIATTR_PARAM_CBANK
	.align		4
        /*018c*/ 	.byte	0x04, 0x0a
        /*018e*/ 	.short	(.L_61 - .L_60)
	.align		4
.L_60:
        /*0190*/ 	.word	index@(.nv.constant0.triton_poi_fused_cat_48)
        /*0194*/ 	.short	0x0210
        /*0196*/ 	.short	0x00ac


	//----- nvinfo : EIATTR_SW_WAR
	.align		4
.L_61:
        /*0198*/ 	.byte	0x04, 0x36
        /*019a*/ 	.short	(.L_63 - .L_62)
.L_62:
        /*019c*/ 	.word	0x00000008
.L_63:


//--------------------- .nv.callgraph             --------------------------
	.section	.nv.callgraph,"",@"SHT_CUDA_CALLGRAPH"
	.align	4
	.sectionentsize	8
	.align		4
        /*0000*/ 	.word	0x00000000
	.align		4
        /*0004*/ 	.word	0xffffffff
	.align		4
        /*0008*/ 	.word	0x00000000
	.align		4
        /*000c*/ 	.word	0xfffffffe
	.align		4
        /*0010*/ 	.word	0x00000000
	.align		4
        /*0014*/ 	.word	0xfffffffd
	.align		4
        /*0018*/ 	.word	0x00000000
	.align		4
        /*001c*/ 	.word	0xfffffffc


//--------------------- .nv.constant4             --------------------------
	.section	.nv.constant4,"a",@progbits
	.align	8
	.align		8
.nv.constant4:
        /*0000*/ 	.dword	_$_str
	.align		8
        /*0008*/ 	.dword	_$_str_$_2


//--------------------- .text.triton_poi_fused_cat_48 --------------------------
	.section	.text.triton_poi_fused_cat_48,"ax",@progbits
	.align	128
        .global         triton_poi_fused_cat_48
        .type           triton_poi_fused_cat_48,@function
        .size           triton_poi_fused_cat_48,(.L_x_1 - triton_poi_fused_cat_48)
        .other          triton_poi_fused_cat_48,@"STO_CUDA_ENTRY STV_DEFAULT"
triton_poi_fused_cat_48:
.text.triton_poi_fused_cat_48:
[----:B------:R-:W-:Y:S01]  /*0000*/  LDC R1, c[0x0][0x28] ;  /* 0x00000a00ff017b82 */ /* 0x000fe20000000800 */
[----:B------:R-:W1:Y:S01]  /*0010*/  S2R R0, SR_TID.X ;  /* 0x0000000000007919 */ /* 0x000e620000002100 */
[----:B------:R-:W-:Y:S01]  /*0020*/  CS2R R14, SRZ ;  /* 0x00000000000e7805 */ /* 0x000fe2000001ff00 */
[----:B------:R-:W-:-:S05]  /*0030*/  ULDC.64 UR4, c[0x0][0x208] ;  /* 0x0000820000047ab9 */ /* 0x000fca0000000a00 */
[----:B------:R-:W2:Y:S01]  /*0040*/  LDC.64 R6, c[0x0][0x248] ;  /* 0x00009200ff067b82 */ /* 0x000ea20000000a00 */
[----:B------:R-:W3:Y:S01]  /*0050*/  S2R R3, SR_CTAID.X ;  /* 0x0000000000037919 */ /* 0x000ee20000002500 */
[----:B------:R-:W-:Y:S01]  /*0060*/  CS2R R34, SRZ ;  /* 0x0000000000227805 */ /* 0x000fe2000001ff00 */
[----:B------:R-:W-:Y:S01]  /*0070*/  ULDC.64 UR6, c[0x0][0x238] ;  /* 0x00008e0000067ab9 */ /* 0x000fe20000000a00 */
[----:B------:R-:W-:-:S04]  /*0080*/  ULDC.64 UR8, c[0x0][0x288] ;  /* 0x0000a20000087ab9 */ /* 0x000fc80000000a00 */
[----:B------:R-:W4:Y:S08]  /*0090*/  LDC.64 R8, c[0x0][0x270] ;  /* 0x00009c00ff087b82 */ /* 0x000f300000000a00 */
[----:B------:R-:W5:Y:S08]  /*00a0*/  LDC.64 R10, c[0x0][0x298] ;  /* 0x0000a600ff0a7b82 */ /* 0x000f700000000a00 */
[----:B------:R-:W2:Y:S01]  /*00b0*/  LDC.64 R40, c[0x0][0x210] ;  /* 0x00008400ff287b82 */ /* 0x000ea20000000a00 */
[----:B-1----:R-:W-:-:S07]  /*00c0*/  IMAD.SHL.U32 R0, R0, 0x2, RZ ;  /* 0x0000000200007824 */ /* 0x002fce00078e00ff */
[----:B------:R-:W1:Y:S01]  /*00d0*/  LDC.64 R42, c[0x0][0x218] ;  /* 0x00008600ff2a7b82 */ /* 0x000e620000000a00 */
[----:B------:R-:W-:-:S05]  /*00e0*/  LOP3.LUT R0, R0, 0xfe, RZ, 0xc0, !PT ;  /* 0x000000fe00007812 */ /* 0x000fca00078ec0ff */
[----:B---3--:R-:W-:Y:S02]  /*00f0*/  IMAD R0, R3, 0x100, R0 ;  /* 0x0000010003007824 */ /* 0x008fe400078e0200 */
[----:B------:R-:W3:Y:S02]  /*0100*/  LDC.64 R36, c[0x0][0x228] ;  /* 0x00008a00ff247b82 */ /* 0x000ee40000000a00 */
[----:B------:R-:W-:-:S06]  /*0110*/  IMAD.HI R4, R0, 0x38e38e39, RZ ;  /* 0x38e38e3900047827 */ /* 0x000fcc00078e02ff */
[----:B------:R-:W1:Y:S01]  /*0120*/  LDC.64 R2, c[0x0][0x220] ;  /* 0x00008800ff027b82 */ /* 0x000e620000000a00 */
[----:B------:R-:W-:-:S04]  /*0130*/  SHF.R.U32.HI R5, RZ, 0x1f, R4 ;  /* 0x0000001fff057819 */ /* 0x000fc80000011604 */
[----:B------:R-:W-:-:S03]  /*0140*/  LEA.HI.SX32 R12, R4, R5, 0x19 ;  /* 0x00000005040c7211 */ /* 0x000fc600078fcaff */
[----:B------:R-:W2:Y:S02]  /*0150*/  LDC.64 R20, c[0x0][0x250] ;  /* 0x00009400ff147b82 */ /* 0x000ea40000000a00 */
[----:B------:R-:W-:-:S05]  /*0160*/  IMAD R39, R12, -0x240, R0 ;  /* 0xfffffdc00c277824 */ /* 0x000fca00078e0200 */
[C---:B------:R-:W-:Y:S01]  /*0170*/  ISETP.GE.AND P0, PT, R39.reuse, 0xc0, PT ;  /* 0x000000c02700780c */ /* 0x040fe20003f06270 */
[----:B------:R-:W3:Y:S01]  /*0180*/  LDC.64 R18, c[0x0][0x258] ;  /* 0x00009600ff127b82 */ /* 0x000ee20000000a00 */
[----:B01----:R-:W-:Y:S01]  /*0190*/  IMAD.WIDE R2, R39, 0x4, R2 ;  /* 0x0000000427027825 */ /* 0x003fe200078e0202 */
[----:B------:R-:W-:-:S06]  /*01a0*/  CS2R R32, SRZ ;  /* 0x0000000000207805 */ /* 0x000fcc000001ff00 */
[----:B------:R-:W0:Y:S04]  /*01b0*/  LDC.64 R24, c[0x0][0x240] ;  /* 0x00009000ff187b82 */ /* 0x000e280000000a00 */
[----:B------:R1:W3:Y:S01]  /*01c0*/  @!P0 LDG.E.EL.64 R14, desc[UR4][R2.64] ;  /* 0x00000004020e8981 */ /* 0x0002e2000c2e1b00 */
[C---:B------:R-:W-:Y:S02]  /*01d0*/  VIADD R4, R39.reuse, 0xffffff40 ;  /* 0xffffff4027047836 */ /* 0x040fe40000000000 */
[----:B--2---:R-:W-:-:S03]  /*01e0*/  IMAD.WIDE R6, R39, 0x4, R6 ;  /* 0x0000000427067825 */ /* 0x004fc600078e0206 */
[----:B------:R-:W-:Y:S01]  /*01f0*/  ISETP.GE.U32.AND P1, PT, R4, 0x80, PT ;  /* 0x000000800400780c */ /* 0x000fe20003f26070 */
[----:B------:R-:W-:-:S12]  /*0200*/  VIADD R4, R39, 0xfffffec0 ;  /* 0xfffffec027047836 */ /* 0x000fd80000000000 */
[----:B------:R5:W2:Y:S01]  /*0210*/  @!P1 LDG.E.EL.64 R34, desc[UR4][R6.64+-0x300] ;  /* 0xfffd000406229981 */ /* 0x000aa2000c2e1b00 */
[----:B------:R-:W-:Y:S02]  /*0220*/  ISETP.GE.U32.AND P3, PT, R4, 0x80, PT ;  /* 0x000000800400780c */ /* 0x000fe40003f66070 */
[----:B------:R-:W-:Y:S01]  /*0230*/  CS2R R4, SRZ ;  /* 0x0000000000047805 */ /* 0x000fe2000001ff00 */
[----:B----4-:R-:W-:-:S10]  /*0240*/  IMAD.WIDE R8, R39, 0x4, R8 ;  /* 0x0000000427087825 */ /* 0x010fd400078e0208 */
[----:B------:R-:W4:Y:S01]  /*0250*/  @!P3 LDG.E.EL.64 R4, desc[UR4][R8.64+-0x500] ;  /* 0xfffb00040804b981 */ /* 0x000f22000c2e1b00 */
[C---:B------:R-:W-:Y:S02]  /*0260*/  ISETP.GT.AND P2, PT, R39.reuse, 0x1bf, PT ;  /* 0x000001bf2700780c */ /* 0x040fe40003f44270 */
[----:B-1----:R-:W-:Y:S01]  /*0270*/  CS2R R2, SRZ ;  /* 0x0000000000027805 */ /* 0x002fe2000001ff00 */
[----:B-----5:R-:W-:-:S10]  /*0280*/  IMAD.WIDE R6, R39, 0x4, R10 ;  /* 0x0000000427067825 */ /* 0x020fd400078e020a */
[----:B------:R1:W5:Y:S01]  /*0290*/  @P2 LDG.E.EL.64 R2, desc[UR4][R6.64+-0x700] ;  /* 0xfff9000406022981 */ /* 0x000362000c2e1b00 */
[----:B------:R-:W-:-:S05]  /*02a0*/  IMAD.SHL.U32 R10, R12, 0x80, RZ ;  /* 0x000000800c0a7824 */ /* 0x000fca00078e00ff */
[----:B------:R-:W-:Y:S02]  /*02b0*/  SHF.R.S32.HI R16, RZ, 0x1f, R10 ;  /* 0x0000001fff107819 */ /* 0x000fe4000001140a */
[----:B------:R-:W-:Y:S01]  /*02c0*/  IADD3 R10, P4, R39, R10, RZ ;  /* 0x0000000a270a7210 */ /* 0x000fe20007f9e0ff */
[----:B-1----:R-:W-:-:S03]  /*02d0*/  IMAD R7, R12, 0xc0, R39 ;  /* 0x000000c00c077824 */ /* 0x002fc600078e0227 */
[----:B------:R-:W-:Y:S01]  /*02e0*/  LEA.HI.X.SX32 R9, R39, R16, 0x1, P4 ;  /* 0x0000001027097211 */ /* 0x000fe200020f0eff */
[C---:B------:R-:W-:Y:S01]  /*02f0*/  IMAD.SHL.U32 R44, R10.reuse, 0x4, RZ ;  /* 0x000000040a2c7824 */ /* 0x040fe200078e00ff */
[----:B------:R-:W-:Y:S01]  /*0300*/  CS2R R26, SRZ ;  /* 0x00000000001a7805 */ /* 0x000fe2000001ff00 */
[----:B------:R-:W-:Y:S01]  /*0310*/  IMAD.WIDE R40, R7, 0x4, R40 ;  /* 0x0000000407287825 */ /* 0x000fe200078e0228 */
[----:B------:R-:W-:Y:S01]  /*0320*/  SHF.L.U64.HI R10, R10, 0x2, R9 ;  /* 0x000000020a0a7819 */ /* 0x000fe20000010209 */
[----:B------:R-:W1:Y:S01]  /*0330*/  LDC.64 R6, c[0x0][0x230] ;  /* 0x00008c00ff067b82 */ /* 0x000e620000000a00 */
[----:B------:R-:W-:-:S04]  /*0340*/  IADD3 R8, P4, R44, UR6, RZ ;  /* 0x000000062c087c10 */ /* 0x000fc8000ff9e0ff */
[----:B------:R-:W-:Y:S01]  /*0350*/  IADD3.X R9, R10, UR7, RZ, P4, !PT ;  /* 0x000000070a097c10 */ /* 0x000fe2000a7fe4ff */
[----:B------:R-:W-:Y:S02]  /*0360*/  ULDC.64 UR6, c[0x0][0x260] ;  /* 0x0000980000067ab9 */ /* 0x000fe40000000a00 */
[----:B------:R-:W-:Y:S01]  /*0370*/  IADD3 R30, P4, R44, UR6, RZ ;  /* 0x000000062c1e7c10 */ /* 0x000fe2000ff9e0ff */
[C---:B------:R-:W-:Y:S01]  /*0380*/  IMAD.WIDE R42, R39.reuse, 0x4, R42 ;  /* 0x00000004272a7825 */ /* 0x040fe200078e022a */
[----:B------:R-:W-:Y:S01]  /*0390*/  IADD3 R44, P5, R44, UR8, RZ ;  /* 0x000000082c2c7c10 */ /* 0x000fe2000ffbe0ff */
[----:B------:R0:W5:Y:S01]  /*03a0*/  @!P1 LDG.E.EL.64 R32, desc[UR4][R8.64+-0x300] ;  /* 0xfffd000408209981 */ /* 0x000162000c2e1b00 */
[----:B------:R-:W-:Y:S01]  /*03b0*/  IADD3.X R31, R10, UR7, RZ, P4, !PT ;  /* 0x000000070a1f7c10 */ /* 0x000fe2000a7fe4ff */
[----:B---3--:R-:W-:Y:S01]  /*03c0*/  IMAD.WIDE R36, R39, 0x4, R36 ;  /* 0x0000000427247825 */ /* 0x008fe200078e0224 */
[----:B------:R-:W-:Y:S02]  /*03d0*/  IADD3.X R45, R10, UR9, RZ, P5, !PT ;  /* 0x000000090a2d7c10 */ /* 0x000fe4000affe4ff */
[----:B------:R-:W-:-:S02]  /*03e0*/  CS2R R10, SRZ ;  /* 0x00000000000a7805 */ /* 0x000fc4000001ff00 */
[----:B------:R-:W-:Y:S01]  /*03f0*/  CS2R R16, SRZ ;  /* 0x0000000000107805 */ /* 0x000fe2000001ff00 */
[----:B------:R3:W5:Y:S01]  /*0400*/  @!P0 LDG.E.EL.64 R26, desc[UR4][R42.64] ;  /* 0x000000042a1a8981 */ /* 0x000762000c2e1b00 */
[----:B------:R-:W3:Y:S03]  /*0410*/  LDC.64 R12, c[0x0][0x268] ;  /* 0x00009a00ff0c7b82 */ /* 0x000ee60000000a00 */
[----:B------:R3:W5:Y:S01]  /*0420*/  @!P0 LDG.E.EL.64 R10, desc[UR4][R40.64] ;  /* 0x00000004280a8981 */ /* 0x000762000c2e1b00 */
[----:B0-----:R-:W-:-:S03]  /*0430*/  CS2R R8, SRZ ;  /* 0x0000000000087805 */ /* 0x001fc6000001ff00 */
[----:B------:R1:W5:Y:S01]  /*0440*/  @P2 LDG.E.EL.64 R16, desc[UR4][R44.64+-0x700] ;  /* 0xfff900042c102981 */ /* 0x000362000c2e1b00 */
[C---:B---3--:R-:W-:Y:S01]  /*0450*/  IMAD.WIDE R42, R39.reuse, 0x4, R20 ;  /* 0x00000004272a7825 */ /* 0x048fe200078e0214 */
[----:B------:R-:W0:Y:S02]  /*0460*/  LDC.64 R40, c[0x0][0x278] ;  /* 0x00009e00ff287b82 */ /* 0x000e240000000a00 */
[----:B------:R3:W5:Y:S01]  /*0470*/  @!P0 LDG.E.EL.64 R8, desc[UR4][R36.64] ;  /* 0x0000000424088981 */ /* 0x000762000c2e1b00 */
[----:B------:R-:W-:Y:S01]  /*0480*/  CS2R R20, SRZ ;  /* 0x0000000000147805 */ /* 0x000fe2000001ff00 */
[----:B-1----:R-:W-:Y:S01]  /*0490*/  IMAD.WIDE R44, R39, 0x4, R6 ;  /* 0x00000004272c7825 */ /* 0x002fe200078e0206 */
[----:B------:R-:W-:-:S03]  /*04a0*/  CS2R R6, SRZ ;  /* 0x0000000000067805 */ /* 0x000fc6000001ff00 */
[C---:B---3--:R-:W-:Y:S01]  /*04b0*/  IMAD.WIDE R36, R39.reuse, 0x4, R18 ;  /* 0x0000000427247825 */ /* 0x048fe200078e0212 */
[----:B------:R-:W-:Y:S01]  /*04c0*/  CS2R R22, SRZ ;  /* 0x0000000000167805 */ /* 0x000fe2000001ff00 */
[----:B------:R-:W1:Y:S01]  /*04d0*/  LDC.64 R18, c[0x0][0x280] ;  /* 0x0000a000ff127b82 */ /* 0x000e620000000a00 */
[----:B------:R0:W3:Y:S04]  /*04e0*/  @!P1 LDG.E.EL.64 R6, desc[UR4][R42.64+-0x300] ;  /* 0xfffd00042a069981 */ /* 0x0000e8000c2e1b00 */
[----:B------:R0:W3:Y:S01]  /*04f0*/  @!P1 LDG.E.EL.64 R20, desc[UR4][R36.64+-0x300] ;  /* 0xfffd000424149981 */ /* 0x0000e2000c2e1b00 */
[----:B------:R-:W-:Y:S01]  /*0500*/  CS2R R28, SRZ ;  /* 0x00000000001c7805 */ /* 0x000fe2000001ff00 */
[C---:B------:R-:W-:Y:S02]  /*0510*/  IMAD.WIDE R24, R39.reuse, 0x4, R24 ;  /* 0x0000000427187825 */ /* 0x040fe400078e0218 */
[----:B------:R0:W3:Y:S02]  /*0520*/  @!P3 LDG.E.EL.64 R22, desc[UR4][R30.64+-0x500] ;  /* 0xfffb00041e16b981 */ /* 0x0000e4000c2e1b00 */
[----:B0-----:R-:W-:-:S02]  /*0530*/  IMAD.WIDE R42, R39, 0x4, R40 ;  /* 0x00000004272a7825 */ /* 0x001fc400078e0228 */
[----:B------:R0:W3:Y:S01]  /*0540*/  @!P0 LDG.E.EL.64 R28, desc[UR4][R44.64] ;  /* 0x000000042c1c8981 */ /* 0x0000e2000c2e1b00 */
[----:B------:R-:W1:Y:S01]  /*0550*/  LDC.64 R36, c[0x0][0x290] ;  /* 0x0000a400ff247b82 */ /* 0x000e620000000a00 */
[----:B------:R-:W-:Y:S01]  /*0560*/  CS2R R30, SRZ ;  /* 0x00000000001e7805 */ /* 0x000fe2000001ff00 */
[----:B0-----:R-:W-:Y:S01]  /*0570*/  IMAD.WIDE R44, R39, 0x4, R12 ;  /* 0x00000004272c7825 */ /* 0x001fe200078e020c */
[----:B------:R-:W-:-:S04]  /*0580*/  CS2R R12, SRZ ;  /* 0x00000000000c7805 */ /* 0x000fc8000001ff00 */
[----:B------:R0:W3:Y:S04]  /*0590*/  @!P1 LDG.E.EL.64 R30, desc[UR4][R24.64+-0x300] ;  /* 0xfffd0004181e9981 */ /* 0x0000e8000c2e1b00 */
[----:B------:R1:W3:Y:S01]  /*05a0*/  @!P3 LDG.E.EL.64 R12, desc[UR4][R42.64+-0x500] ;  /* 0xfffb00042a0cb981 */ /* 0x0002e2000c2e1b00 */
[----:B0-----:R-:W-:Y:S01]  /*05b0*/  CS2R R24, SRZ ;  /* 0x0000000000187805 */ /* 0x001fe2000001ff00 */
[----:B-1----:R-:W-:-:S05]  /*05c0*/  IMAD.WIDE R42, R39, 0x4, R18 ;  /* 0x00000004272a7825 */ /* 0x002fca00078e0212 */
[----:B------:R0:W3:Y:S02]  /*05d0*/  @!P3 LDG.E.EL.64 R24, desc[UR4][R44.64+-0x500] ;  /* 0xfffb00042c18b981 */ /* 0x0000e4000c2e1b00 */
[----:B0-----:R-:W-:-:S04]  /*05e0*/  IMAD.WIDE R44, R39, 0x4, R36 ;  /* 0x00000004272c7825 */ /* 0x001fc800078e0224 */
[----:B------:R-:W-:Y:S01]  /*05f0*/  IMAD.MOV.U32 R36, RZ, RZ, 0x3e800000 ;  /* 0x3e800000ff247424 */ /* 0x000fe200078e00ff */
[----:B------:R-:W-:-:S05]  /*0600*/  SEL R14, R14, RZ, !P0 ;  /* 0x000000ff0e0e7207 */ /* 0x000fca0004000000 */
[----:B------:R-:W-:Y:S01]  /*0610*/  FADD R38, R14, 9.9999997473787516356e-06 ;  /* 0x3727c5ac0e267421 */ /* 0x000fe20000000000 */
[----:B------:R-:W-:-:S05]  /*0620*/  SEL R15, R15, RZ, !P0 ;  /* 0x000000ff0f0f7207 */ /* 0x000fca0004000000 */
[----:B------:R-:W0:Y:S01]  /*0630*/  MUFU.SQRT R38, R38 ;  /* 0x0000002600267308 */ /* 0x000e220000002000 */
[----:B------:R-:W-:-:S07]  /*0640*/  FADD R40, R15, 9.9999997473787516356e-06 ;  /* 0x3727c5ac0f287421 */ /* 0x000fce0000000000 */
[----:B------:R-:W1:Y:S01]  /*0650*/  MUFU.SQRT R40, R40 ;  /* 0x0000002800287308 */ /* 0x000e620000002000 */
[----:B--2---:R-:W-:Y:S02]  /*0660*/  SEL R34, R34, RZ, !P1 ;  /* 0x000000ff22227207 */ /* 0x004fe40004800000 */
[----:B0-----:R-:W-:Y:S02]  /*0670*/  FSETP.GT.AND P5, PT, R38, 8.50705917302346158658e+37, PT ;  /* 0x7e8000002600780b */ /* 0x001fe40003fa4000 */
[----:B------:R-:W-:Y:S01]  /*0680*/  CS2R R14, SRZ ;  /* 0x00000000000e7805 */ /* 0x000fe2000001ff00 */
[----:B------:R-:W-:Y:S01]  /*0690*/  FADD R34, R34, 9.9999997473787516356e-06 ;  /* 0x3727c5ac22227421 */ /* 0x000fe20000000000 */
[----:B------:R-:W-:-:S04]  /*06a0*/  FSETP.GEU.AND P4, PT, R38, 1.175494350822287508e-38, PT ;  /* 0x008000002600780b */ /* 0x000fc80003f8e000 */
[----:B------:R0:W2:Y:S01]  /*06b0*/  @!P3 LDG.E.EL.64 R14, desc[UR4][R42.64+-0x500] ;  /* 0xfffb00042a0eb981 */ /* 0x0000a2000c2e1b00 */
[----:B-1----:R-:W-:Y:S01]  /*06c0*/  FSETP.GT.AND P6, PT, R40, 8.50705917302346158658e+37, PT ;  /* 0x7e8000002800780b */ /* 0x002fe20003fc4000 */
[----:B------:R-:W1:Y:S03]  /*06d0*/  MUFU.SQRT R34, R34 ;  /* 0x0000002200227308 */ /* 0x000e660000002000 */
[----:B------:R-:W-:Y:S01]  /*06e0*/  @P5 FMUL R38, R38, 0.25 ;  /* 0x3e80000026265820 */ /* 0x000fe20000400000 */
[----:B0-----:R-:W-:Y:S02]  /*06f0*/  FSEL R43, R36, 1, P5 ;  /* 0x3f800000242b7808 */ /* 0x001fe40002800000 */
[----:B------:R-:W-:Y:S02]  /*0700*/  FSETP.GEU.AND P5, PT, R40, 1.175494350822287508e-38, PT ;  /* 0x008000002800780b */ /* 0x000fe40003fae000 */
[----:B------:R-:W-:-:S04]  /*0710*/  SEL R35, R35, RZ, !P1 ;  /* 0x000000ff23237207 */ /* 0x000fc80004800000 */
[----:B------:R-:W-:Y:S01]  /*0720*/  @P6 FMUL R40, R40, 0.25 ;  /* 0x3e80000028286820 */ /* 0x000fe20000400000 */
[----:B------:R-:W-:Y:S01]  /*0730*/  FADD R35, R35, 9.9999997473787516356e-06 ;  /* 0x3727c5ac23237421 */ /* 0x000fe20000000000 */
[----:B------:R-:W-:Y:S01]  /*0740*/  FSEL R37, R36, 1, P6 ;  /* 0x3f80000024257808 */ /* 0x000fe20003000000 */
[----:B------:R-:W-:Y:S01]  /*0750*/  @!P4 FMUL R38, R38, 16777216 ;  /* 0x4b8000002626c820 */ /* 0x000fe20000400000 */
[----:B------:R-:W-:-:S03]  /*0760*/  @!P4 FMUL R43, R43, 16777216 ;  /* 0x4b8000002b2bc820 */ /* 0x000fc60000400000 */
[----:B------:R-:W-:Y:S01]  /*0770*/  @!P5 FMUL R40, R40, 16777216 ;  /* 0x4b8000002828d820 */ /* 0x000fe20000400000 */
[----:B------:R-:W0:Y:S01]  /*0780*/  MUFU.SQRT R35, R35 ;  /* 0x0000002300237308 */ /* 0x000e220000002000 */
[----:B-1----:R-:W-:Y:S02]  /*0790*/  FSETP.GT.AND P4, PT, R34, 8.50705917302346158658e+37, PT ;  /* 0x7e8000002200780b */ /* 0x002fe40003f84000 */
[----:B----4-:R-:W-:Y:S01]  /*07a0*/  SEL R4, R4, RZ, !P3 ;  /* 0x000000ff04047207 */ /* 0x010fe20005800000 */
[----:B------:R-:W-:-:S04]  /*07b0*/  @!P5 FMUL R37, R37, 16777216 ;  /* 0x4b8000002525d820 */ /* 0x000fc80000400000 */
[----:B------:R-:W1:Y:S01]  /*07c0*/  MUFU.RCP R42, R40 ;  /* 0x00000028002a7308 */ /* 0x000e620000001000 */
[----:B------:R-:W-:Y:S01]  /*07d0*/  FSETP.GEU.AND P5, PT, R34, 1.175494350822287508e-38, PT ;  /* 0x008000002200780b */ /* 0x000fe20003fae000 */
[----:B------:R-:W-:Y:S01]  /*07e0*/  FADD R4, R4, 9.9999997473787516356e-06 ;  /* 0x3727c5ac04047421 */ /* 0x000fe20000000000 */
[----:B------:R-:W-:-:S03]  /*07f0*/  SEL R5, R5, RZ, !P3 ;  /* 0x000000ff05057207 */ /* 0x000fc60005800000 */
[----:B------:R-:W-:Y:S01]  /*0800*/  @P4 FMUL R34, R34, 0.25 ;  /* 0x3e80000022224820 */ /* 0x000fe20000400000 */
[C---:B0-----:R-:W-:Y:S01]  /*0810*/  FSETP.GT.AND P6, PT, R35.reuse, 8.50705917302346158658e+37, PT ;  /* 0x7e8000002300780b */ /* 0x041fe20003fc4000 */
[----:B------:R-:W0:Y:S01]  /*0820*/  MUFU.SQRT R4, R4 ;  /* 0x0000000400047308 */ /* 0x000e220000002000 */
[----:B------:R-:W-:Y:S02]  /*0830*/  FSEL R41, R36, 1, P4 ;  /* 0x3f80000024297808 */ /* 0x000fe40002000000 */
[----:B------:R-:W-:Y:S01]  /*0840*/  FSETP.GEU.AND P4, PT, R35, 1.175494350822287508e-38, PT ;  /* 0x008000002300780b */ /* 0x000fe20003f8e000 */
[----:B-1----:R-:W-:Y:S01]  /*0850*/  FMUL R42, R42, R37 ;  /* 0x000000252a2a7220 */ /* 0x002fe20000400000 */
[----:B------:R-:W-:Y:S01]  /*0860*/  FADD R37, R5, 9.9999997473787516356e-06 ;  /* 0x3727c5ac05257421 */ /* 0x000fe20000000000 */
[----:B------:R-:W-:Y:S01]  /*0870*/  @!P5 FMUL R34, R34, 16777216 ;  /* 0x4b8000002222d820 */ /* 0x000fe20000400000 */
[----:B------:R-:W-:-:S04]  /*0880*/  @!P5 FMUL R41, R41, 16777216 ;  /* 0x4b8000002929d820 */ /* 0x000fc80000400000 */
[----:B------:R-:W1:Y:S01]  /*0890*/  MUFU.SQRT R37, R37 ;  /* 0x0000002500257308 */ /* 0x000e620000002000 */
[----:B------:R-:W-:Y:S01]  /*08a0*/  @P6 FMUL R35, R35, 0.25 ;  /* 0x3e80000023236820 */ /* 0x000fe20000400000 */
[----:B0-----:R-:W-:-:S06]  /*08b0*/  FSETP.GT.AND P5, PT, R4, 8.50705917302346158658e+37, PT ;  /* 0x7e8000000400780b */ /* 0x001fcc0003fa4000 */
[----:B------:R-:W0:Y:S01]  /*08c0*/  MUFU.RCP R34, R34 ;  /* 0x0000002200227308 */ /* 0x000e220000001000 */
[----:B------:R-:W-:Y:S01]  /*08d0*/  @!P4 FMUL R35, R35, 16777216 ;  /* 0x4b8000002323c820 */ /* 0x000fe20000400000 */
[----:B------:R-:W-:Y:S02]  /*08e0*/  FSEL R5, R36, 1, P6 ;  /* 0x3f80000024057808 */ /* 0x000fe40003000000 */
[----:B------:R-:W-:Y:S02]  /*08f0*/  FSETP.GEU.AND P6, PT, R4, 1.175494350822287508e-38, PT ;  /* 0x008000000400780b */ /* 0x000fe40003fce000 */
[----:B-----5:R-:W-:Y:S02]  /*0900*/  SEL R2, R2, RZ, P2 ;  /* 0x000000ff02027207 */ /* 0x020fe40001000000 */
[----:B------:R-:W4:Y:S01]  /*0910*/  MUFU.RCP R40, R35 ;  /* 0x0000002300287308 */ /* 0x000f220000001000 */
[----:B------:R-:W-:Y:S01]  /*0920*/  @!P4 FMUL R5, R5, 16777216 ;  /* 0x4b8000000505c820 */ /* 0x000fe20000400000 */
[----:B-1----:R-:W-:Y:S01]  /*0930*/  FSETP.GT.AND P4, PT, R37, 8.50705917302346158658e+37, PT ;  /* 0x7e8000002500780b */ /* 0x002fe20003f84000 */
[----:B------:R-:W-:Y:S01]  /*0940*/  @P5 FMUL R4, R4, 0.25 ;  /* 0x3e80000004045820 */ /* 0x000fe20000400000 */
[----:B0-----:R-:W-:Y:S01]  /*0950*/  FMUL R41, R34, R41 ;  /* 0x0000002922297220 */ /* 0x001fe20000400000 */
[----:B------:R-:W-:Y:S01]  /*0960*/  FADD R34, R2, 9.9999997473787516356e-06 ;  /* 0x3727c5ac02227421 */ /* 0x000fe20000000000 */
[----:B------:R-:W-:-:S02]  /*0970*/  FSEL R2, R36, 1, P5 ;  /* 0x3f80000024027808 */ /* 0x000fc40002800000 */
[----:B------:R-:W0:Y:S01]  /*0980*/  MUFU.RCP R38, R38 ;  /* 0x0000002600267308 */ /* 0x000e220000001000 */
[----:B------:R-:W-:Y:S01]  /*0990*/  FSETP.GEU.AND P5, PT, R37, 1.175494350822287508e-38, PT ;  /* 0x008000002500780b */ /* 0x000fe20003fae000 */
[----:B------:R-:W-:Y:S01]  /*09a0*/  @!P6 FMUL R4, R4, 16777216 ;  /* 0x4b8000000404e820 */ /* 0x000fe20000400000 */
[----:B------:R-:W-:Y:S01]  /*09b0*/  SEL R3, R3, RZ, P2 ;  /* 0x000000ff03037207 */ /* 0x000fe20001000000 */
[----:B----4-:R-:W-:-:S03]  /*09c0*/  FMUL R40, R40, R5 ;  /* 0x0000000528287220 */ /* 0x010fc60000400000 */
[----:B------:R-:W-:Y:S01]  /*09d0*/  @P4 FMUL R37, R37, 0.25 ;  /* 0x3e80000025254820 */ /* 0x000fe20000400000 */
[----:B------:R-:W1:Y:S01]  /*09e0*/  MUFU.SQRT R35, R34 ;  /* 0x0000002200237308 */ /* 0x000e620000002000 */
[----:B------:R-:W-:-:S07]  /*09f0*/  FADD R3, R3, 9.9999997473787516356e-06 ;  /* 0x3727c5ac03037421 */ /* 0x000fce0000000000 */
[----:B------:R-:W4:Y:S01]  /*0a00*/  MUFU.RCP R5, R4 ;  /* 0x0000000400057308 */ /* 0x000f220000001000 */
[----:B------:R-:W-:Y:S01]  /*0a10*/  @!P5 FMUL R37, R37, 16777216 ;  /* 0x4b8000002525d820 */ /* 0x000fe20000400000 */
[----:B0-----:R-:W-:Y:S01]  /*0a20*/  FMUL R43, R38, R43 ;  /* 0x0000002b262b7220 */ /* 0x001fe20000400000 */
[----:B------:R-:W-:-:S05]  /*0a30*/  @!P6 FMUL R2, R2, 16777216 ;  /* 0x4b8000000202e820 */ /* 0x000fca0000400000 */
[----:B------:R-:W0:Y:S01]  /*0a40*/  MUFU.SQRT R38, R3 ;  /* 0x0000000300267308 */ /* 0x000e220000002000 */
[----:B-1----:R-:W-:-:S07]  /*0a50*/  FSETP.GT.AND P6, PT, R35, 8.50705917302346158658e+37, PT ;  /* 0x7e8000002300780b */ /* 0x002fce0003fc4000 */
[----:B------:R-:W1:Y:S01]  /*0a60*/  MUFU.RCP R37, R37 ;  /* 0x0000002500257308 */ /* 0x000e620000001000 */
[----:B----4-:R-:W-:Y:S01]  /*0a70*/  FMUL R5, R5, R2 ;  /* 0x0000000205057220 */ /* 0x010fe20000400000 */
[----:B------:R-:W-:-:S05]  /*0a80*/  FSEL R2, R36, 1, P4 ;  /* 0x3f80000024027808 */ /* 0x000fca0002000000 */
[----:B------:R-:W-:Y:S01]  /*0a90*/  @!P5 FMUL R2, R2, 16777216 ;  /* 0x4b8000000202d820 */ /* 0x000fe20000400000 */
[----:B0-----:R-:W-:Y:S02]  /*0aa0*/  FSETP.GT.AND P5, PT, R38, 8.50705917302346158658e+37, PT ;  /* 0x7e8000002600780b */ /* 0x001fe40003fa4000 */
[C---:B------:R-:W-:Y:S01]  /*0ab0*/  FSETP.GEU.AND P4, PT, R35.reuse, 1.175494350822287508e-38, PT ;  /* 0x008000002300780b */ /* 0x040fe20003f8e000 */
[----:B------:R-:W-:Y:S01]  /*0ac0*/  @P6 FMUL R35, R35, 0.25 ;  /* 0x3e80000023236820 */ /* 0x000fe20000400000 */
[----:B-1----:R-:W-:Y:S01]  /*0ad0*/  FMUL R4, R37, R2 ;  /* 0x0000000225047220 */ /* 0x002fe20000400000 */
[----:B------:R-:W-:Y:S02]  /*0ae0*/  FSEL R2, R36, 1, P6 ;  /* 0x3f80000024027808 */ /* 0x000fe40003000000 */
[----:B------:R-:W-:-:S06]  /*0af0*/  FSETP.GEU.AND P6, PT, R38, 1.175494350822287508e-38, PT ;  /* 0x008000002600780b */ /* 0x000fcc0003fce000 */
[----:B------:R-:W-:Y:S02]  /*0b00*/  @P5 FMUL R38, R38, 0.25 ;  /* 0x3e80000026265820 */ /* 0x000fe40000400000 */
[----:B------:R-:W-:-:S05]  /*0b10*/  @!P4 FMUL R35, R35, 16777216 ;  /* 0x4b8000002323c820 */ /* 0x000fca0000400000 */
[----:B------:R-:W-:Y:S01]  /*0b20*/  @!P6 FMUL R38, R38, 16777216 ;  /* 0x4b8000002626e820 */ /* 0x000fe20000400000 */
[----:B------:R-:W0:Y:S01]  /*0b30*/  MUFU.RCP R3, R35 ;  /* 0x0000002300037308 */ /* 0x000e220000001000 */
[----:B------:R-:W-:-:S07]  /*0b40*/  FSEL R37, R36, 1, P5 ;  /* 0x3f80000024257808 */ /* 0x000fce0002800000 */
[----:B------:R-:W1:Y:S01]  /*0b50*/  MUFU.RCP R38, R38 ;  /* 0x0000002600267308 */ /* 0x000e620000001000 */
[----:B------:R-:W-:Y:S01]  /*0b60*/  CS2R R18, SRZ ;  /* 0x0000000000127805 */ /* 0x000fe2000001ff00 */
[----:B------:R-:W-:Y:S01]  /*0b70*/  @!P4 FMUL R2, R2, 16777216 ;  /* 0x4b8000000202c820 */ /* 0x000fe20000400000 */
[----:B------:R-:W-:-:S03]  /*0b80*/  @!P6 FMUL R37, R37, 16777216 ;  /* 0x4b8000002525e820 */ /* 0x000fc60000400000 */
[----:B0-----:R-:W-:Y:S01]  /*0b90*/  FMUL R3, R3, R2 ;  /* 0x0000000203037220 */ /* 0x001fe20000400000 */
[----:B------:R0:W4:Y:S01]  /*0ba0*/  @P2 LDG.E.EL.64 R18, desc[UR4][R44.64+-0x700] ;  /* 0xfff900042c122981 */ /* 0x000122000c2e1b00 */
[----:B-1----:R-:W-:Y:S02]  /*0bb0*/  FMUL R2, R38, R37 ;  /* 0x0000002526027220 */ /* 0x002fe40000400000 */
[----:B------:R-:W1:Y:S08]  /*0bc0*/  LDC.64 R36, c[0x0][0x2a8] ;  /* 0x0000aa00ff247b82 */ /* 0x000e700000000a00 */
[----:B0-----:R-:W0:Y:S01]  /*0bd0*/  LDC.64 R44, c[0x0][0x2a0] ;  /* 0x0000a800ff2c7b82 */ /* 0x001e220000000a00 */
[----:B------:R-:W-:Y:S01]  /*0be0*/  CS2R R34, SRZ ;  /* 0x0000000000227805 */ /* 0x000fe2000001ff00 */
[----:B-1----:R-:W-:-:S04]  /*0bf0*/  IMAD.WIDE R36, R39, 0x4, R36 ;  /* 0x0000000427247825 */ /* 0x002fc800078e0224 */
[----:B0-----:R-:W-:Y:S01]  /*0c00*/  IMAD.WIDE R44, R39, 0x4, R44 ;  /* 0x00000004272c7825 */ /* 0x001fe200078e022c */
[----:B------:R-:W-:-:S04]  /*0c10*/  CS2R R38, SRZ ;  /* 0x0000000000267805 */ /* 0x000fc8000001ff00 */
[----:B------:R-:W5:Y:S04]  /*0c20*/  @P2 LDG.E.EL.64 R34, desc[UR4][R44.64+-0x700] ;  /* 0xfff900042c222981 */ /* 0x000f68000c2e1b00 */
[----:B------:R0:W5:Y:S01]  /*0c30*/  @P2 LDG.E.EL.64 R38, desc[UR4][R36.64+-0x700] ;  /* 0xfff9000424262981 */ /* 0x000162000c2e1b00 */
[----:B------:R-:W-:Y:S02]  /*0c40*/  SEL R10, R10, RZ, !P0 ;  /* 0x000000ff0a0a7207 */ /* 0x000fe40004000000 */
[----:B0-----:R-:W-:Y:S02]  /*0c50*/  SEL R36, R27, RZ, !P0 ;  /* 0x000000ff1b247207 */ /* 0x001fe40004000000 */
[----:B------:R-:W-:Y:S02]  /*0c60*/  SEL R27, R26, RZ, !P0 ;  /* 0x000000ff1a1b7207 */ /* 0x000fe40004000000 */
[----:B---3--:R-:W-:-:S03]  /*0c70*/  SEL R26, R31, RZ, !P1 ;  /* 0x000000ff1f1a7207 */ /* 0x008fc60004800000 */
[----:B------:R-:W-:Y:S01]  /*0c80*/  FADD R10, R10, -R27 ;  /* 0x8000001b0a0a7221 */ /* 0x000fe20000000000 */
[----:B------:R-:W-:Y:S02]  /*0c90*/  SEL R27, R33, RZ, !P1 ;  /* 0x000000ff211b7207 */ /* 0x000fe40004800000 */
[----:B------:R-:W-:Y:S02]  /*0ca0*/  SEL R11, R11, RZ, !P0 ;  /* 0x000000ff0b0b7207 */ /* 0x000fe40004000000 */
[----:B------:R-:W-:Y:S02]  /*0cb0*/  SEL R32, R32, RZ, !P1 ;  /* 0x000000ff20207207 */ /* 0x000fe40004800000 */
[----:B------:R-:W-:Y:S01]  /*0cc0*/  SEL R33, R30, RZ, !P1 ;  /* 0x000000ff1e217207 */ /* 0x000fe20004800000 */
[----:B------:R-:W-:Y:S01]  /*0cd0*/  FADD R27, R27, -R26 ;  /* 0x8000001a1b1b7221 */ /* 0x000fe20000000000 */
[----:B------:R-:W-:Y:S01]  /*0ce0*/  FADD R11, R11, -R36 ;  /* 0x800000240b0b7221 */ /* 0x000fe20000000000 */
[----:B------:R-:W-:Y:S01]  /*0cf0*/  FMUL R43, R43, R10 ;  /* 0x0000000a2b2b7220 */ /* 0x000fe20000400000 */
[----:B------:R-:W-:Y:S01]  /*0d00*/  SEL R26, R25, RZ, !P3 ;  /* 0x000000ff191a7207 */ /* 0x000fe20005800000 */
[----:B------:R-:W-:Y:S01]  /*0d10*/  FADD R10, R32, -R33 ;  /* 0x80000021200a7221 */ /* 0x000fe20000000000 */
[----:B------:R-:W-:Y:S01]  /*0d20*/  SEL R23, R23, RZ, !P3 ;  /* 0x000000ff17177207 */ /* 0x000fe20005800000 */
[----:B------:R-:W-:-:S02]  /*0d30*/  FMUL R42, R42, R11 ;  /* 0x0000000b2a2a7220 */ /* 0x000fc40000400000 */
[----:B------:R-:W-:Y:S01]  /*0d40*/  FMUL R41, R41, R10 ;  /* 0x0000000a29297220 */ /* 0x000fe20000400000 */
[----:B------:R-:W-:Y:S01]  /*0d50*/  SEL R10, R22, RZ, !P3 ;  /* 0x000000ff160a7207 */ /* 0x000fe20005800000 */
[----:B------:R-:W-:Y:S01]  /*0d60*/  FADD R11, R23, -R26 ;  /* 0x8000001a170b7221 */ /* 0x000fe20000000000 */
[----:B------:R-:W-:Y:S02]  /*0d70*/  SEL R23, R24, RZ, !P3 ;  /* 0x000000ff18177207 */ /* 0x000fe40005800000 */
[----:B------:R-:W-:Y:S02]  /*0d80*/  SEL R16, R16, RZ, P2 ;  /* 0x000000ff10107207 */ /* 0x000fe40001000000 */
[----:B------:R-:W-:Y:S01]  /*0d90*/  SEL R17, R17, RZ, P2 ;  /* 0x000000ff11117207 */ /* 0x000fe20001000000 */
[----:B------:R-:W-:Y:S01]  /*0da0*/  FADD R10, R10, -R23 ;  /* 0x800000170a0a7221 */ /* 0x000fe20000000000 */
[----:B------:R-:W-:Y:S01]  /*0db0*/  FMUL R4, R4, R11 ;  /* 0x0000000b04047220 */ /* 0x000fe20000400000 */
[----:B------:R-:W-:-:S02]  /*0dc0*/  SEL R11, R12, RZ, !P3 ;  /* 0x000000ff0c0b7207 */ /* 0x000fc40005800000 */
[----:B------:R-:W-:Y:S01]  /*0dd0*/  FMUL R10, R5, R10 ;  /* 0x0000000a050a7220 */ /* 0x000fe20000400000 */
[----:B------:R-:W-:Y:S01]  /*0de0*/  SEL R13, R13, RZ, !P3 ;  /* 0x000000ff0d0d7207 */ /* 0x000fe20005800000 */
[----:B------:R-:W-:Y:S01]  /*0df0*/  FMUL R27, R40, R27 ;  /* 0x0000001b281b7220 */ /* 0x000fe20000400000 */
[----:B------:R-:W-:Y:S02]  /*0e00*/  SEL R6, R6, RZ, !P1 ;  /* 0x000000ff06067207 */ /* 0x000fe40004800000 */
[----:B------:R-:W-:Y:S02]  /*0e10*/  SEL R8, R8, RZ, !P0 ;  /* 0x000000ff08087207 */ /* 0x000fe40004000000 */
[----:B------:R-:W-:Y:S02]  /*0e20*/  SEL R31, R28, RZ, !P0 ;  /* 0x000000ff1c1f7207 */ /* 0x000fe40004000000 */
[----:B------:R-:W-:-:S03]  /*0e30*/  SEL R9, R9, RZ, !P0 ;  /* 0x000000ff09097207 */ /* 0x000fc60004000000 */
[----:B------:R-:W-:Y:S01]  /*0e40*/  FFMA R8, R8, R43, R31 ;  /* 0x0000002b08087223 */ /* 0x000fe2000000001f */
[----:B--2---:R-:W-:Y:S02]  /*0e50*/  SEL R12, R15, RZ, !P3 ;  /* 0x000000ff0f0c7207 */ /* 0x004fe40005800000 */
[----:B------:R-:W-:-:S03]  /*0e60*/  SEL R14, R14, RZ, !P3 ;  /* 0x000000ff0e0e7207 */ /* 0x000fc60005800000 */
[----:B------:R-:W-:Y:S02]  /*0e70*/  FFMA R4, R13, R4, R12 ;  /* 0x000000040d047223 */ /* 0x000fe4000000000c */
[----:B------:R-:W-:-:S05]  /*0e80*/  FFMA R10, R11, R10, R14 ;  /* 0x0000000a0b0a7223 */ /* 0x000fca000000000e */
[----:B------:R-:W-:-:S04]  /*0e90*/  FSETP.GEU.AND P4, PT, R10, RZ, PT ;  /* 0x000000ff0a00720b */ /* 0x000fc80003f8e000 */
[----:B------:R-:W-:Y:S02]  /*0ea0*/  FSEL R10, R10, RZ, P4 ;  /* 0x000000ff0a0a7208 */ /* 0x000fe40002000000 */
[----:B----4-:R-:W-:Y:S02]  /*0eb0*/  SEL R25, R18, RZ, P2 ;  /* 0x000000ff12197207 */ /* 0x010fe40001000000 */
[----:B------:R-:W-:-:S03]  /*0ec0*/  SEL R22, R19, RZ, P2 ;  /* 0x000000ff13167207 */ /* 0x000fc60001000000 */
[----:B------:R-:W-:Y:S02]  /*0ed0*/  FADD R16, R16, -R25 ;  /* 0x8000001910107221 */ /* 0x000fe40000000000 */
[----:B------:R-:W-:Y:S02]  /*0ee0*/  FADD R5, R17, -R22 ;  /* 0x8000001611057221 */ /* 0x000fe40000000000 */
[----:B------:R-:W-:Y:S02]  /*0ef0*/  FMUL R3, R3, R16 ;  /* 0x0000001003037220 */ /* 0x000fe40000400000 */
[----:B------:R-:W-:Y:S01]  /*0f00*/  FMUL R2, R2, R5 ;  /* 0x0000000502027220 */ /* 0x000fe20000400000 */
[----:B------:R-:W-:Y:S02]  /*0f10*/  SEL R18, R7, RZ, !P1 ;  /* 0x000000ff07127207 */ /* 0x000fe40004800000 */
[----:B------:R-:W-:Y:S02]  /*0f20*/  SEL R7, R21, RZ, !P1 ;  /* 0x000000ff15077207 */ /* 0x000fe40004800000 */
[----:B------:R-:W-:-:S03]  /*0f30*/  SEL R5, R20, RZ, !P1 ;  /* 0x000000ff14057207 */ /* 0x000fc60004800000 */
[----:B------:R-:W-:Y:S02]  /*0f40*/  FFMA R7, R18, R27, R7 ;  /* 0x0000001b12077223 */ /* 0x000fe40000000007 */
[----:B------:R-:W-:Y:S01]  /*0f50*/  FFMA R41, R6, R41, R5 ;  /* 0x0000002906297223 */ /* 0x000fe20000000005 */
[----:B-----5:R-:W-:Y:S02]  /*0f60*/  SEL R15, R34, RZ, P2 ;  /* 0x000000ff220f7207 */ /* 0x020fe40001000000 */
[----:B------:R-:W-:Y:S02]  /*0f70*/  SEL R38, R38, RZ, P2 ;  /* 0x000000ff26267207 */ /* 0x000fe40001000000 */
[----:B------:R-:W-:Y:S02]  /*0f80*/  SEL R16, R35, RZ, P2 ;  /* 0x000000ff23107207 */ /* 0x000fe40001000000 */
[----:B------:R-:W-:Y:S01]  /*0f90*/  SEL R39, R39, RZ, P2 ;  /* 0x000000ff27277207 */ /* 0x000fe20001000000 */
[----:B------:R-:W-:-:S04]  /*0fa0*/  FFMA R38, R15, R3, R38 ;  /* 0x000000030f267223 */ /* 0x000fc80000000026 */
[----:B------:R-:W-:Y:S01]  /*0fb0*/  FFMA R39, R16, R2, R39 ;  /* 0x0000000210277223 */ /* 0x000fe20000000027 */
[C---:B------:R-:W-:Y:S01]  /*0fc0*/  FSETP.GEU.AND P6, PT, R38.reuse, RZ, PT ;  /* 0x000000ff2600720b */ /* 0x040fe20003fce000 */
[----:B------:R-:W0:Y:S03]  /*0fd0*/  LDC.64 R2, c[0x0][0x2b0] ;  /* 0x0000ac00ff027b82 */ /* 0x000e260000000a00 */
[----:B------:R-:W-:Y:S02]  /*0fe0*/  FSEL R38, R38, RZ, P6 ;  /* 0x000000ff26267208 */ /* 0x000fe40003000000 */
[C---:B------:R-:W-:Y:S02]  /*0ff0*/  FSETP.GEU.AND P6, PT, R4.reuse, RZ, PT ;  /* 0x000000ff0400720b */ /* 0x040fe40003fce000 */
[----:B------:R-:W-:Y:S02]  /*1000*/  FSETP.GEU.AND P5, PT, R39, RZ, PT ;  /* 0x000000ff2700720b */ /* 0x000fe40003fae000 */
[----:B------:R-:W-:-:S02]  /*1010*/  FSEL R11, R4, RZ, P6 ;  /* 0x000000ff040b7208 */ /* 0x000fc40003000000 */
[----:B------:R-:W-:Y:S02]  /*1020*/  FSEL R39, R39, RZ, P5 ;  /* 0x000000ff27277208 */ /* 0x000fe40002800000 */
[----:B------:R-:W-:Y:S02]  /*1030*/  SEL R4, R29, RZ, !P0 ;  /* 0x000000ff1d047207 */ /* 0x000fe40004000000 */
[----:B------:R-:W-:Y:S02]  /*1040*/  @P3 FSEL R10, R38, RZ, P2 ;  /* 0x000000ff260a3208 */ /* 0x000fe40001000000 */
[----:B------:R-:W-:Y:S01]  /*1050*/  @P3 FSEL R11, R39, RZ, P2 ;  /* 0x000000ff270b3208 */ /* 0x000fe20001000000 */
[----:B------:R-:W-:Y:S01]  /*1060*/  FFMA R42, R9, R42, R4 ;  /* 0x0000002a092a7223 */ /* 0x000fe20000000004 */
[----:B------:R-:W-:Y:S02]  /*1070*/  FSETP.GEU.AND P2, PT, R41, RZ, PT ;  /* 0x000000ff2900720b */ /* 0x000fe40003f4e000 */
[----:B------:R-:W-:-:S02]  /*1080*/  FSETP.GEU.AND P3, PT, R7, RZ, PT ;  /* 0x000000ff0700720b */ /* 0x000fc40003f6e000 */
[----:B------:R-:W-:Y:S02]  /*1090*/  @!P1 FSEL R10, R41, RZ, P2 ;  /* 0x000000ff290a9208 */ /* 0x000fe40001000000 */
[----:B------:R-:W-:Y:S02]  /*10a0*/  @!P1 FSEL R11, R7, RZ, P3 ;  /* 0x000000ff070b9208 */ /* 0x000fe40001800000 */
[----:B------:R-:W-:Y:S02]  /*10b0*/  FSETP.GEU.AND P1, PT, R8, RZ, PT ;  /* 0x000000ff0800720b */ /* 0x000fe40003f2e000 */
[----:B------:R-:W-:Y:S01]  /*10c0*/  FSETP.GEU.AND P2, PT, R42, RZ, PT ;  /* 0x000000ff2a00720b */ /* 0x000fe20003f4e000 */
[----:B0-----:R-:W-:Y:S01]  /*10d0*/  IMAD.WIDE R2, R0, 0x4, R2 ;  /* 0x0000000400027825 */ /* 0x001fe200078e0202 */
[----:B------:R-:W-:Y:S02]  /*10e0*/  @!P0 FSEL R10, R8, RZ, P1 ;  /* 0x000000ff080a8208 */ /* 0x000fe40000800000 */
[----:B------:R-:W-:-:S05]  /*10f0*/  @!P0 FSEL R11, R42, RZ, P2 ;  /* 0x000000ff2a0b8208 */ /* 0x000fca0001000000 */
[----:B------:R-:W-:Y:S01]  /*1100*/  STG.E.64 desc[UR4][R2.64], R10 ;  /* 0x0000000a02007986 */ /* 0x000fe2000c101b04 */
[----:B------:R-:W-:Y:S05]  /*1110*/  EXIT ;  /* 0x000000000000794d */ /* 0x000fea0003800000 */
.L_x_0:
[----:B------:R-:W-:-:S00]  /*1120*/  BRA `(.L_x_0) ;  /* 0xfffffffc00fc7947 */ /* 0x000fc0000383ffff */
[----:B------:R-:W-:-:S00]  /*1130*/  NOP ;  /* 0x0000000000007918 */ /* 0x000fc00000000000 */
        /* <DEDUP_REMOVED lines=12> */
.L_x_1:


//--------------------- .nv.global.init           --------------------------
	.section	.nv.global.init,"aw",@progbits
.nv.global.init:
	.type		_$_str,@object
	.size		_$_str,(_$_str_$_2 - _$_str)
_$_str:
        /*0000*/ 	.byte	0x5f, 0x5f, 0x43, 0x55, 0x44, 0x41, 0x5f, 0x46, 0x54, 0x5a, 0x00
	.type		_$_str_$_2,@object
	.size		_$_str_$_2,(.L_1 - _$_str_$_2)
_$_str_$_2:
        /*000b*/ 	.byte	0x5f, 0x5f, 0x43, 0x55, 0x44, 0x41, 0x5f, 0x50, 0x52, 0x45, 0x43, 0x5f, 0x53, 0x51, 0x52, 0x54
        /*001b*/ 	.byte	0x00
.L_1:


//--------------------- .nv.constant0.triton_poi_fused_cat_48 --------------------------
	.section	.nv.constant0.triton_poi_fused_cat_48,"a",@progbits
	.sectionflags	@""
	.align	4
.nv.constant0.triton_poi_fused_cat_48:
	.zero		700
